	.headerflags	@"EF_CUDA_TEXMODE_UNIFIED EF_CUDA_64BIT_ADDRESS EF_CUDA_ACCELERATORS EF_CUDA_SM90 EF_CUDA_VIRTUAL_SM(EF_CUDA_SM90)"
	.elftype	@"ET_EXEC"


//--------------------- .nv.info                  --------------------------
	.section	.nv.info,"",@"SHT_CUDA_INFO"
	.align	4


	//----- nvinfo : EIATTR_REGCOUNT
	.align		4
        /*0000*/ 	.byte	0x04, 0x2f
        /*0002*/ 	.short	(.L_3 - .L_2)
	.align		4
.L_2:
        /*0004*/ 	.word	index@(triton_poi_fused__native_batch_norm_legit_no_training_add_constant_pad_nd_18)
        /*0008*/ 	.word	0x0000001c


	//----- nvinfo : EIATTR_MIN_STACK_SIZE
	.align		4
.L_3:
        /*000c*/ 	.byte	0x04, 0x12
        /*000e*/ 	.short	(.L_5 - .L_4)
	.align		4
.L_4:
        /*0010*/ 	.word	index@(triton_poi_fused__native_batch_norm_legit_no_training_add_constant_pad_nd_18)
        /*0014*/ 	.word	0x00000000


	//----- nvinfo : EIATTR_FRAME_SIZE
	.align		4
.L_5:
        /*0018*/ 	.byte	0x04, 0x11
        /*001a*/ 	.short	(.L_7 - .L_6)
	.align		4
.L_6:
        /*001c*/ 	.word	index@(triton_poi_fused__native_batch_norm_legit_no_training_add_constant_pad_nd_18)
        /*0020*/ 	.word	0x00000000


	//----- nvinfo : EIATTR_MIN_STACK_SIZE
	.align		4
.L_7:
        /*0024*/ 	.byte	0x04, 0x12
        /*0026*/ 	.short	(.L_9 - .L_8)
	.align		4
.L_8:
        /*0028*/ 	.word	index@(triton_poi_fused__native_batch_norm_legit_no_training_add_constant_pad_nd_18)
        /*002c*/ 	.word	0x00000000
.L_9:


//--------------------- .nv.info.triton_poi_fused__native_batch_norm_legit_no_training_add_constant_pad_nd_18 --------------------------
	.section	.nv.info.triton_poi_fused__native_batch_norm_legit_no_training_add_constant_pad_nd_18,"",@"SHT_CUDA_INFO"
	.sectionflags	@""
	.align	4


	//----- nvinfo : EIATTR_CUDA_API_VERSION
	.align		4
        /*0000*/ 	.byte	0x04, 0x37
        /*0002*/ 	.short	(.L_11 - .L_10)
.L_10:
        /*0004*/ 	.word	0x0000007c


	//----- nvinfo : EIATTR_KPARAM_INFO
	.align		4
.L_11:
        /*0008*/ 	.byte	0x04, 0x17
        /*000a*/ 	.short	(.L_13 - .L_12)
.L_12:
        /*000c*/ 	.word	0x00000000
        /*0010*/ 	.short	0x0007
        /*0012*/ 	.short	0x0038
        /*0014*/ 	.byte	0x00, 0xf0, 0x11, 0x00


	//----- nvinfo : EIATTR_KPARAM_INFO
	.align		4
.L_13:
        /*0018*/ 	.byte	0x04, 0x17
        /*001a*/ 	.short	(.L_15 - .L_14)
.L_14:
        /*001c*/ 	.word	0x00000000
        /*0020*/ 	.short	0x0006
        /*0022*/ 	.short	0x0030
        /*0024*/ 	.byte	0x00, 0xf4, 0x21, 0x00


	//----- nvinfo : EIATTR_KPARAM_INFO
	.align		4
.L_15:
        /*0028*/ 	.byte	0x04, 0x17
        /*002a*/ 	.short	(.L_17 - .L_16)
.L_16:
        /*002c*/ 	.word	0x00000000
        /*0030*/ 	.short	0x0005
        /*0032*/ 	.short	0x0028
        /*0034*/ 	.byte	0x00, 0xf4, 0x21, 0x00


	//----- nvinfo : EIATTR_KPARAM_INFO
	.align		4
.L_17:
        /*0038*/ 	.byte	0x04, 0x17
        /*003a*/ 	.short	(.L_19 - .L_18)
.L_18:
        /*003c*/ 	.word	0x00000000
        /*0040*/ 	.short	0x0004
        /*0042*/ 	.short	0x0020
        /*0044*/ 	.byte	0x00, 0xf4, 0x21, 0x00


	//----- nvinfo : EIATTR_KPARAM_INFO
	.align		4
.L_19:
        /*0048*/ 	.byte	0x04, 0x17
        /*004a*/ 	.short	(.L_21 - .L_20)
.L_20:
        /*004c*/ 	.word	0x00000000
        /*0050*/ 	.short	0x0003
        /*0052*/ 	.short	0x0018
        /*0054*/ 	.byte	0x00, 0xf4, 0x21, 0x00


	//----- nvinfo : EIATTR_KPARAM_INFO
	.align		4
.L_21:
        /*0058*/ 	.byte	0x04, 0x17
        /*005a*/ 	.short	(.L_23 - .L_22)
.L_22:
        /*005c*/ 	.word	0x00000000
        /*0060*/ 	.short	0x0002
        /*0062*/ 	.short	0x0010
        /*0064*/ 	.byte	0x00, 0xf4, 0x21, 0x00


	//----- nvinfo : EIATTR_KPARAM_INFO
	.align		4
.L_23:
        /*0068*/ 	.byte	0x04, 0x17
        /*006a*/ 	.short	(.L_25 - .L_24)
.L_24:
        /*006c*/ 	.word	0x00000000
        /*0070*/ 	.short	0x0001
        /*0072*/ 	.short	0x0008
        /*0074*/ 	.byte	0x00, 0xf4, 0x21, 0x00


	//----- nvinfo : EIATTR_KPARAM_INFO
	.align		4
.L_25:
        /*0078*/ 	.byte	0x04, 0x17
        /*007a*/ 	.short	(.L_27 - .L_26)
.L_26:
        /*007c*/ 	.word	0x00000000
        /*0080*/ 	.short	0x0000
        /*0082*/ 	.short	0x0000
        /*0084*/ 	.byte	0x00, 0xf4, 0x21, 0x00


	//----- nvinfo : EIATTR_SPARSE_MMA_MASK
	.align		4
.L_27:
        /*0088*/ 	.byte	0x03, 0x50
        /*008a*/ 	.short	0x0000


	//----- nvinfo : EIATTR_MAXREG_COUNT
	.align		4
        /*008c*/ 	.byte	0x03, 0x1b
        /*008e*/ 	.short	0x00ff


	//----- nvinfo : EIATTR_EXIT_INSTR_OFFSETS
	.align		4
        /*0090*/ 	.byte	0x04, 0x1c
        /*0092*/ 	.short	(.L_29 - .L_28)


	//   ....[0]....
.L_28:
        /*0094*/ 	.word	0x00000730


	//   ....[1]....
        /*0098*/ 	.word	0x00000750


	//----- nvinfo : EIATTR_REQNTID
	.align		4
.L_29:
        /*009c*/ 	.byte	0x04, 0x10
        /*009e*/ 	.short	(.L_31 - .L_30)
.L_30:
        /*00a0*/ 	.word	0x00000080
        /*00a4*/ 	.word	0x00000001
        /*00a8*/ 	.word	0x00000001


	//----- nvinfo : EIATTR_CBANK_PARAM_SIZE
	.align		4
.L_31:
        /*00ac*/ 	.byte	0x03, 0x19
        /*00ae*/ 	.short	0x003c


	//----- nvinfo : EIATTR_PARAM_CBANK
	.align		4
        /*00b0*/ 	.byte	0x04, 0x0a
        /*00b2*/ 	.short	(.L_33 - .L_32)
	.align		4
.L_32:
        /*00b4*/ 	.word	index@(.nv.constant0.triton_poi_fused__native_batch_norm_legit_no_training_add_constant_pad_nd_18)
        /*00b8*/ 	.short	0x0210
        /*00ba*/ 	.short	0x003c


	//----- nvinfo : EIATTR_SW_WAR
	.align		4
.L_33:
        /*00bc*/ 	.byte	0x04, 0x36
        /*00be*/ 	.short	(.L_35 - .L_34)
.L_34:
        /*00c0*/ 	.word	0x00000008
.L_35:


//--------------------- .nv.callgraph             --------------------------
	.section	.nv.callgraph,"",@"SHT_CUDA_CALLGRAPH"
	.align	4
	.sectionentsize	8
	.align		4
        /*0000*/ 	.word	0x00000000
	.align		4
        /*0004*/ 	.word	0xffffffff
	.align		4
        /*0008*/ 	.word	0x00000000
	.align		4
        /*000c*/ 	.word	0xfffffffe
	.align		4
        /*0010*/ 	.word	0x00000000
	.align		4
        /*0014*/ 	.word	0xfffffffd
	.align		4
        /*0018*/ 	.word	0x00000000
	.align		4
        /*001c*/ 	.word	0xfffffffc


//--------------------- .nv.constant4             --------------------------
	.section	.nv.constant4,"a",@progbits
	.align	8
	.align		8
.nv.constant4:
        /*0000*/ 	.dword	_$_str
	.align		8
        /*0008*/ 	.dword	_$_str_$_2


//--------------------- .text.triton_poi_fused__native_batch_norm_legit_no_training_add_constant_pad_nd_18 --------------------------
	.section	.text.triton_poi_fused__native_batch_norm_legit_no_training_add_constant_pad_nd_18,"ax",@progbits
	.align	128
        .global         triton_poi_fused__native_batch_norm_legit_no_training_add_constant_pad_nd_18
        .type           triton_poi_fused__native_batch_norm_legit_no_training_add_constant_pad_nd_18,@function
        .size           triton_poi_fused__native_batch_norm_legit_no_training_add_constant_pad_nd_18,(.L_x_1 - triton_poi_fused__native_batch_norm_legit_no_training_add_constant_pad_nd_18)
        .other          triton_poi_fused__native_batch_norm_legit_no_training_add_constant_pad_nd_18,@"STO_CUDA_ENTRY STV_DEFAULT"
triton_poi_fused__native_batch_norm_legit_no_training_add_constant_pad_nd_18:
.text.triton_poi_fused__native_batch_norm_legit_no_training_add_constant_pad_nd_18:
[----:B------:R-:W0:Y:S02]  /*0000*/  LDC R1, c[0x0][0x28] ;  /* 0x00000a00ff017b82 */ /* 0x000e240000000800 */
[----:B------:R-:W1:Y:S01]  /*0010*/  S2R R0, SR_TID.X ;  /* 0x0000000000007919 */ /* 0x000e620000002100 */
[----:B------:R-:W-:Y:S01]  /*0020*/  ULDC.64 UR4, c[0x0][0x208] ;  /* 0x0000820000047ab9 */ /* 0x000fe20000000a00 */
[----:B------:R-:W2:Y:S01]  /*0030*/  LDC.64 R10, c[0x0][0x220] ;  /* 0x00008800ff0a7b82 */ /* 0x000ea20000000a00 */
[----:B------:R-:W-:Y:S01]  /*0040*/  ULDC.64 UR6, c[0x0][0x218] ;  /* 0x0000860000067ab9 */ /* 0x000fe20000000a00 */
[----:B------:R-:W3:Y:S06]  /*0050*/  S2R R5, SR_CTAID.X ;  /* 0x0000000000057919 */ /* 0x000eec0000002500 */
[----:B------:R-:W4:Y:S01]  /*0060*/  LDC.64 R14, c[0x0][0x238] ;  /* 0x00008e00ff0e7b82 */ /* 0x000f220000000a00 */
[----:B-1----:R-:W-:Y:S01]  /*0070*/  IMAD.SHL.U32 R0, R0, 0x2, RZ ;  /* 0x0000000200007824 */ /* 0x002fe200078e00ff */
[----:B---3--:R-:W-:-:S04]  /*0080*/  SHF.R.S32.HI R3, RZ, 0x17, R5 ;  /* 0x00000017ff037819 */ /* 0x008fc80000011405 */
[----:B------:R-:W-:Y:S02]  /*0090*/  LOP3.LUT R0, R0, 0xfe, RZ, 0xc0, !PT ;  /* 0x000000fe00007812 */ /* 0x000fe400078ec0ff */
[----:B------:R-:W-:-:S03]  /*00a0*/  SGXT R3, R3, 0x1 ;  /* 0x000000010303781a */ /* 0x000fc60000000200 */
[----:B------:R-:W-:-:S04]  /*00b0*/  IMAD R0, R5, 0x100, R0 ;  /* 0x0000010005007824 */ /* 0x000fc800078e0200 */
[----:B------:R-:W-:Y:S01]  /*00c0*/  IMAD.HI R5, R0, 0x66666667, RZ ;  /* 0x6666666700057827 */ /* 0x000fe200078e02ff */
[----:B------:R-:W-:-:S04]  /*00d0*/  LEA.HI R3, R3, R0, RZ, 0x5 ;  /* 0x0000000003037211 */ /* 0x000fc800078f28ff */
[----:B------:R-:W-:Y:S02]  /*00e0*/  SHF.R.S32.HI R4, RZ, 0x5, R3 ;  /* 0x00000005ff047819 */ /* 0x000fe40000011403 */
[----:B------:R-:W-:Y:S02]  /*00f0*/  SHF.R.U32.HI R2, RZ, 0x1f, R5 ;  /* 0x0000001fff027819 */ /* 0x000fe40000011605 */
[----:B------:R-:W-:Y:S01]  /*0100*/  LOP3.LUT R3, R3, 0xffffffe0, RZ, 0xc0, !PT ;  /* 0xffffffe003037812 */ /* 0x000fe200078ec0ff */
[----:B------:R-:W-:Y:S01]  /*0110*/  IMAD.HI R6, R4, 0x66666667, RZ ;  /* 0x6666666704067827 */ /* 0x000fe200078e02ff */
[----:B------:R-:W-:-:S03]  /*0120*/  LEA.HI.SX32 R5, R5, R2, 0x19 ;  /* 0x0000000205057211 */ /* 0x000fc600078fcaff */
[----:B------:R-:W-:Y:S01]  /*0130*/  IMAD.IADD R8, R0, 0x1, -R3 ;  /* 0x0000000100087824 */ /* 0x000fe200078e0a03 */
[----:B------:R-:W-:Y:S01]  /*0140*/  SHF.R.U32.HI R7, RZ, 0x1f, R6 ;  /* 0x0000001fff077819 */ /* 0x000fe20000011606 */
[----:B------:R-:W-:-:S03]  /*0150*/  IMAD.HI R2, R5, 0x66666667, RZ ;  /* 0x6666666705027827 */ /* 0x000fc600078e02ff */
[----:B------:R-:W-:Y:S02]  /*0160*/  LEA.HI.SX32 R6, R6, R7, 0x1e ;  /* 0x0000000706067211 */ /* 0x000fe400078ff2ff */
[----:B------:R-:W-:-:S03]  /*0170*/  SHF.R.U32.HI R7, RZ, 0x1f, R2 ;  /* 0x0000001fff077819 */ /* 0x000fc60000011602 */
[----:B------:R-:W-:Y:S01]  /*0180*/  IMAD R6, R6, 0xa, RZ ;  /* 0x0000000a06067824 */ /* 0x000fe200078e02ff */
[----:B------:R-:W-:-:S04]  /*0190*/  LEA.HI.SX32 R2, R2, R7, 0x1e ;  /* 0x0000000702027211 */ /* 0x000fc800078ff2ff */
[----:B------:R-:W-:Y:S01]  /*01a0*/  LOP3.LUT R9, RZ, R6, RZ, 0x33, !PT ;  /* 0x00000006ff097212 */ /* 0x000fe200078e33ff */
[----:B------:R-:W-:Y:S01]  /*01b0*/  IMAD R12, R2, -0xa, R5 ;  /* 0xfffffff6020c7824 */ /* 0x000fe200078e0205 */
[----:B------:R-:W1:Y:S03]  /*01c0*/  LDC.64 R6, c[0x0][0x228] ;  /* 0x00008a00ff067b82 */ /* 0x000e660000000a00 */
[----:B------:R-:W-:Y:S02]  /*01d0*/  IMAD.IADD R9, R4, 0x1, R9 ;  /* 0x0000000104097824 */ /* 0x000fe400078e0209 */
[----:B------:R-:W-:-:S05]  /*01e0*/  VIADD R2, R12, 0xffffffff ;  /* 0xffffffff0c027836 */ /* 0x000fca0000000000 */
[----:B------:R-:W-:-:S04]  /*01f0*/  LOP3.LUT R2, R2, R9, RZ, 0xfc, !PT ;  /* 0x0000000902027212 */ /* 0x000fc800078efcff */
[----:B------:R-:W-:Y:S02]  /*0200*/  ISETP.GE.U32.AND P0, PT, R2, 0x8, PT ;  /* 0x000000080200780c */ /* 0x000fe40003f06070 */
[----:B------:R-:W-:Y:S02]  /*0210*/  CS2R R2, SRZ ;  /* 0x0000000000027805 */ /* 0x000fe4000001ff00 */
[----:B------:R-:W-:Y:S01]  /*0220*/  ISETP.LT.AND P1, PT, R0, 0x3200, !P0 ;  /* 0x000032000000780c */ /* 0x000fe20004721270 */
[----:B-1----:R-:W-:-:S12]  /*0230*/  IMAD.WIDE R6, R8, 0x4, R6 ;  /* 0x0000000408067825 */ /* 0x002fd800078e0206 */
[----:B------:R1:W3:Y:S01]  /*0240*/  @P1 LDG.E.EL.64 R2, desc[UR4][R6.64] ;  /* 0x0000000406021981 */ /* 0x0002e2000c2e1b00 */
[----:B------:R-:W-:-:S04]  /*0250*/  IMAD.HI R4, R0, 0x51eb851f, RZ ;  /* 0x51eb851f00047827 */ /* 0x000fc800078e02ff */
[----:B------:R-:W-:Y:S01]  /*0260*/  IMAD R5, R5, -0x140, R0 ;  /* 0xfffffec005057824 */ /* 0x000fe200078e0200 */
[----:B------:R-:W-:Y:S01]  /*0270*/  SHF.R.U32.HI R9, RZ, 0x1f, R4 ;  /* 0x0000001fff097819 */ /* 0x000fe20000011604 */
[----:B--2---:R-:W-:-:S03]  /*0280*/  IMAD.WIDE R18, R8, 0x4, R10 ;  /* 0x0000000408127825 */ /* 0x004fc600078e020a */
[----:B------:R-:W-:Y:S01]  /*0290*/  LEA.HI R9, R4, R9, RZ, 0x16 ;  /* 0x0000000904097211 */ /* 0x000fe200078fb0ff */
[----:B------:R-:W-:Y:S01]  /*02a0*/  IMAD.SHL.U32 R4, R12, 0x100, RZ ;  /* 0x000001000c047824 */ /* 0x000fe200078e00ff */
[----:B-1----:R-:W-:Y:S01]  /*02b0*/  CS2R R6, SRZ ;  /* 0x0000000000067805 */ /* 0x002fe2000001ff00 */
[----:B------:R-:W1:Y:S02]  /*02c0*/  LDC.64 R12, c[0x0][0x230] ;  /* 0x00008c00ff0c7b82 */ /* 0x000e640000000a00 */
[----:B------:R-:W-:-:S05]  /*02d0*/  IMAD.SHL.U32 R9, R9, 0x800, RZ ;  /* 0x0000080009097824 */ /* 0x000fca00078e00ff */
[--C-:B------:R-:W-:Y:S02]  /*02e0*/  SHF.R.S32.HI R17, RZ, 0x1f, R9.reuse ;  /* 0x0000001fff117819 */ /* 0x100fe40000011409 */
[----:B------:R-:W-:Y:S02]  /*02f0*/  IADD3 R9, P2, P3, R4, R5, R9 ;  /* 0x0000000504097210 */ /* 0x000fe40007b5e009 */
[----:B------:R-:W-:Y:S02]  /*0300*/  SHF.R.S32.HI R5, RZ, 0x1f, R5 ;  /* 0x0000001fff057819 */ /* 0x000fe40000011405 */
[----:B------:R-:W-:Y:S01]  /*0310*/  SHF.R.S32.HI R4, RZ, 0x1f, R4 ;  /* 0x0000001fff047819 */ /* 0x000fe20000011404 */
[----:B------:R-:W-:-:S03]  /*0320*/  IMAD.SHL.U32 R22, R9, 0x4, RZ ;  /* 0x0000000409167824 */ /* 0x000fc600078e00ff */
[----:B------:R-:W-:Y:S02]  /*0330*/  IADD3.X R4, R4, R5, R17, P2, P3 ;  /* 0x0000000504047210 */ /* 0x000fe400017e6411 */
[----:B------:R-:W-:Y:S02]  /*0340*/  IADD3 R24, P2, R22, UR6, RZ ;  /* 0x0000000616187c10 */ /* 0x000fe4000ff5e0ff */
[----:B------:R-:W-:Y:S02]  /*0350*/  SHF.L.U64.HI R16, R9, 0x2, R4 ;  /* 0x0000000209107819 */ /* 0x000fe40000010204 */
[----:B------:R-:W-:Y:S02]  /*0360*/  CS2R R4, SRZ ;  /* 0x0000000000047805 */ /* 0x000fe4000001ff00 */
[----:B------:R-:W-:Y:S01]  /*0370*/  IADD3.X R25, R16, UR7, RZ, P2, !PT ;  /* 0x0000000710197c10 */ /* 0x000fe200097fe4ff */
[----:B-1----:R-:W-:Y:S01]  /*0380*/  IMAD.WIDE R20, R8, 0x4, R12 ;  /* 0x0000000408147825 */ /* 0x002fe200078e020c */
[----:B------:R-:W-:-:S02]  /*0390*/  CS2R R10, SRZ ;  /* 0x00000000000a7805 */ /* 0x000fc4000001ff00 */
[----:B------:R-:W2:Y:S01]  /*03a0*/  @P1 LDG.E.EL.64 R4, desc[UR4][R18.64] ;  /* 0x0000000412041981 */ /* 0x000ea2000c2e1b00 */
[----:B------:R-:W-:-:S03]  /*03b0*/  ULDC.64 UR6, c[0x0][0x210] ;  /* 0x0000840000067ab9 */ /* 0x000fc60000000a00 */
[----:B------:R-:W5:Y:S01]  /*03c0*/  @P1 LDG.E.64 R6, desc[UR4][R24.64+-0x480] ;  /* 0xfffb800418061981 */ /* 0x000f62000c1e1b00 */
[----:B----4-:R-:W-:Y:S01]  /*03d0*/  IMAD.WIDE R14, R8, 0x4, R14 ;  /* 0x00000004080e7825 */ /* 0x010fe200078e020e */
[----:B------:R-:W-:Y:S02]  /*03e0*/  CS2R R8, SRZ ;  /* 0x0000000000087805 */ /* 0x000fe4000001ff00 */
[----:B------:R-:W-:Y:S02]  /*03f0*/  IADD3 R22, P2, R22, UR6, RZ ;  /* 0x0000000616167c10 */ /* 0x000fe4000ff5e0ff */
[----:B------:R-:W-:Y:S01]  /*0400*/  CS2R R12, SRZ ;  /* 0x00000000000c7805 */ /* 0x000fe2000001ff00 */
[----:B------:R5:W4:Y:S01]  /*0410*/  @P1 LDG.E.EL.64 R10, desc[UR4][R14.64] ;  /* 0x000000040e0a1981 */ /* 0x000b22000c2e1b00 */
[----:B------:R-:W-:-:S03]  /*0420*/  IADD3.X R23, R16, UR7, RZ, P2, !PT ;  /* 0x0000000710177c10 */ /* 0x000fc600097fe4ff */
[----:B------:R-:W4:Y:S04]  /*0430*/  @P1 LDG.E.EL.64 R8, desc[UR4][R20.64] ;  /* 0x0000000414081981 */ /* 0x000f28000c2e1b00 */
[----:B------:R-:W4:Y:S01]  /*0440*/  @P1 LDG.E.64 R12, desc[UR4][R22.64+-0x480] ;  /* 0xfffb8004160c1981 */ /* 0x000f22000c1e1b00 */
[----:B---3--:R-:W-:Y:S02]  /*0450*/  SEL R2, R2, RZ, P1 ;  /* 0x000000ff02027207 */ /* 0x008fe40000800000 */
[----:B------:R-:W-:-:S03]  /*0460*/  SEL R3, R3, RZ, P1 ;  /* 0x000000ff03037207 */ /* 0x000fc60000800000 */
[----:B------:R-:W-:Y:S02]  /*0470*/  FADD R2, R2, 9.9999997473787516356e-06 ;  /* 0x3727c5ac02027421 */ /* 0x000fe40000000000 */
[----:B------:R-:W-:Y:S02]  /*0480*/  FADD R3, R3, 9.9999997473787516356e-06 ;  /* 0x3727c5ac03037421 */ /* 0x000fe40000000000 */
[----:B------:R-:W1:Y:S08]  /*0490*/  MUFU.SQRT R16, R2 ;  /* 0x0000000200107308 */ /* 0x000e700000002000 */
[----:B------:R-:W3:Y:S01]  /*04a0*/  MUFU.SQRT R17, R3 ;  /* 0x0000000300117308 */ /* 0x000ee20000002000 */
[----:B-1----:R-:W-:-:S02]  /*04b0*/  FSETP.GT.AND P2, PT, R16, 8.50705917302346158658e+37, PT ;  /* 0x7e8000001000780b */ /* 0x002fc40003f44000 */
[----:B------:R-:W-:Y:S02]  /*04c0*/  FSETP.GEU.AND P4, PT, R16, 1.175494350822287508e-38, PT ;  /* 0x008000001000780b */ /* 0x000fe40003f8e000 */
[C---:B---3--:R-:W-:Y:S02]  /*04d0*/  FSETP.GT.AND P3, PT, R17.reuse, 8.50705917302346158658e+37, PT ;  /* 0x7e8000001100780b */ /* 0x048fe40003f64000 */
[----:B------:R-:W-:-:S07]  /*04e0*/  FSETP.GEU.AND P5, PT, R17, 1.175494350822287508e-38, PT ;  /* 0x008000001100780b */ /* 0x000fce0003fae000 */
[----:B------:R-:W-:-:S04]  /*04f0*/  @P2 FMUL R16, R16, 0.25 ;  /* 0x3e80000010102820 */ /* 0x000fc80000400000 */
[----:B------:R-:W-:Y:S01]  /*0500*/  @!P4 FMUL R16, R16, 16777216 ;  /* 0x4b8000001010c820 */ /* 0x000fe20000400000 */
[----:B------:R-:W-:Y:S01]  /*0510*/  @P3 FMUL R17, R17, 0.25 ;  /* 0x3e80000011113820 */ /* 0x000fe20000400000 */
[----:B------:R-:W-:-:S04]  /*0520*/  IMAD.MOV.U32 R2, RZ, RZ, 0x3e800000 ;  /* 0x3e800000ff027424 */ /* 0x000fc800078e00ff */
[----:B------:R-:W1:Y:S01]  /*0530*/  MUFU.RCP R16, R16 ;  /* 0x0000001000107308 */ /* 0x000e620000001000 */
[----:B------:R-:W-:Y:S01]  /*0540*/  @!P5 FMUL R17, R17, 16777216 ;  /* 0x4b8000001111d820 */ /* 0x000fe20000400000 */
[----:B-----5:R-:W-:Y:S02]  /*0550*/  SEL R15, R7, RZ, P1 ;  /* 0x000000ff070f7207 */ /* 0x020fe40000800000 */
[----:B------:R-:W-:-:S04]  /*0560*/  FSEL R7, R2, 1, P2 ;  /* 0x3f80000002077808 */ /* 0x000fc80001000000 */
[----:B------:R-:W3:Y:S01]  /*0570*/  MUFU.RCP R17, R17 ;  /* 0x0000001100117308 */ /* 0x000ee20000001000 */
[----:B------:R-:W-:Y:S02]  /*0580*/  SEL R14, R6, RZ, P1 ;  /* 0x000000ff060e7207 */ /* 0x000fe40000800000 */
[----:B--2---:R-:W-:Y:S01]  /*0590*/  SEL R18, R5, RZ, P1 ;  /* 0x000000ff05127207 */ /* 0x004fe20000800000 */
[----:B------:R-:W-:Y:S01]  /*05a0*/  @!P4 FMUL R7, R7, 16777216 ;  /* 0x4b8000000707c820 */ /* 0x000fe20000400000 */
[----:B------:R-:W-:Y:S02]  /*05b0*/  FSEL R6, R2, 1, P3 ;  /* 0x3f80000002067808 */ /* 0x000fe40001800000 */
[----:B------:R-:W-:Y:S01]  /*05c0*/  SEL R5, R4, RZ, P1 ;  /* 0x000000ff04057207 */ /* 0x000fe20000800000 */
[----:B-1----:R-:W-:Y:S01]  /*05d0*/  FMUL R16, R16, R7 ;  /* 0x0000000710107220 */ /* 0x002fe20000400000 */
[----:B------:R-:W1:Y:S01]  /*05e0*/  LDC.64 R2, c[0x0][0x240] ;  /* 0x00009000ff027b82 */ /* 0x000e620000000a00 */
[----:B------:R-:W-:-:S02]  /*05f0*/  @!P5 FMUL R6, R6, 16777216 ;  /* 0x4b8000000606d820 */ /* 0x000fc40000400000 */
[----:B------:R-:W-:Y:S01]  /*0600*/  FADD R5, R14, -R5 ;  /* 0x800000050e057221 */ /* 0x000fe20000000000 */
[----:B----4-:R-:W-:Y:S01]  /*0610*/  SEL R8, R8, RZ, P1 ;  /* 0x000000ff08087207 */ /* 0x010fe20000800000 */
[----:B------:R-:W-:Y:S01]  /*0620*/  FADD R4, R15, -R18 ;  /* 0x800000120f047221 */ /* 0x000fe20000000000 */
[----:B------:R-:W-:Y:S01]  /*0630*/  SEL R10, R10, RZ, P1 ;  /* 0x000000ff0a0a7207 */ /* 0x000fe20000800000 */
[----:B---3--:R-:W-:Y:S01]  /*0640*/  FMUL R17, R17, R6 ;  /* 0x0000000611117220 */ /* 0x008fe20000400000 */
[----:B------:R-:W-:Y:S01]  /*0650*/  FMUL R5, R5, R16 ;  /* 0x0000001005057220 */ /* 0x000fe20000400000 */
[----:B------:R-:W-:Y:S02]  /*0660*/  SEL R9, R9, RZ, P1 ;  /* 0x000000ff09097207 */ /* 0x000fe40000800000 */
[----:B------:R-:W-:Y:S01]  /*0670*/  FMUL R6, R4, R17 ;  /* 0x0000001104067220 */ /* 0x000fe20000400000 */
[----:B------:R-:W-:Y:S01]  /*0680*/  FFMA R10, R5, R8, R10 ;  /* 0x00000008050a7223 */ /* 0x000fe2000000000a */
[----:B------:R-:W-:-:S02]  /*0690*/  SEL R11, R11, RZ, P1 ;  /* 0x000000ff0b0b7207 */ /* 0x000fc40000800000 */
[----:B------:R-:W-:Y:S02]  /*06a0*/  SEL R5, R12, RZ, P1 ;  /* 0x000000ff0c057207 */ /* 0x000fe40000800000 */
[----:B------:R-:W-:Y:S02]  /*06b0*/  SEL R4, R13, RZ, P1 ;  /* 0x000000ff0d047207 */ /* 0x000fe40000800000 */
[----:B------:R-:W-:Y:S01]  /*06c0*/  ISETP.GE.AND P1, PT, R0, 0x3200, PT ;  /* 0x000032000000780c */ /* 0x000fe20003f26270 */
[----:B------:R-:W-:Y:S01]  /*06d0*/  FFMA R11, R6, R9, R11 ;  /* 0x00000009060b7223 */ /* 0x000fe2000000000b */
[----:B------:R-:W-:-:S03]  /*06e0*/  FADD R10, R5, R10 ;  /* 0x0000000a050a7221 */ /* 0x000fc60000000000 */
[----:B------:R-:W-:Y:S01]  /*06f0*/  FADD R11, R4, R11 ;  /* 0x0000000b040b7221 */ /* 0x000fe20000000000 */
[----:B-1----:R-:W-:Y:S01]  /*0700*/  IMAD.WIDE R2, R0, 0x4, R2 ;  /* 0x0000000400027825 */ /* 0x002fe200078e0202 */
[----:B------:R-:W-:-:S03]  /*0710*/  SEL R10, R10, RZ, !P0 ;  /* 0x000000ff0a0a7207 */ /* 0x000fc60004000000 */
[----:B------:R-:W-:-:S03]  /*0720*/  SEL R11, R11, RZ, !P0 ;  /* 0x000000ff0b0b7207 */ /* 0x000fc60004000000 */
[----:B------:R-:W-:Y:S05]  /*0730*/  @P1 EXIT ;  /* 0x000000000000194d */ /* 0x000fea0003800000 */
[----:B------:R-:W-:Y:S01]  /*0740*/  STG.E.64 desc[UR4][R2.64], R10 ;  /* 0x0000000a02007986 */ /* 0x000fe2000c101b04 */
[----:B------:R-:W-:Y:S05]  /*0750*/  EXIT ;  /* 0x000000000000794d */ /* 0x000fea0003800000 */
.L_x_0:
[----:B------:R-:W-:-:S00]  /*0760*/  BRA `(.L_x_0) ;  /* 0xfffffffc00fc7947 */ /* 0x000fc0000383ffff */
[----:B------:R-:W-:-:S00]  /*0770*/  NOP ;  /* 0x0000000000007918 */ /* 0x000fc00000000000 */
        /* <DEDUP_REMOVED lines=8> */
.L_x_1:


//--------------------- .nv.global.init           --------------------------
	.section	.nv.global.init,"aw",@progbits
.nv.global.init:
	.type		_$_str,@object
	.size		_$_str,(_$_str_$_2 - _$_str)
_$_str:
        /*0000*/ 	.byte	0x5f, 0x5f, 0x43, 0x55, 0x44, 0x41, 0x5f, 0x46, 0x54, 0x5a, 0x00
	.type		_$_str_$_2,@object
	.size		_$_str_$_2,(.L_1 - _$_str_$_2)
_$_str_$_2:
        /*000b*/ 	.byte	0x5f, 0x5f, 0x43, 0x55, 0x44, 0x41, 0x5f, 0x50, 0x52, 0x45, 0x43, 0x5f, 0x53, 0x51, 0x52, 0x54
        /*001b*/ 	.byte	0x00
.L_1:


//--------------------- .nv.constant0.triton_poi_fused__native_batch_norm_legit_no_training_add_constant_pad_nd_18 --------------------------
	.section	.nv.constant0.triton_poi_fused__native_batch_norm_legit_no_training_add_constant_pad_nd_18,"a",@progbits
	.sectionflags	@""
	.align	4
.nv.constant0.triton_poi_fused__native_batch_norm_legit_no_training_add_constant_pad_nd_18:
	.zero		588
